//
// Generated by NVIDIA NVVM Compiler
//
// Compiler Build ID: CL-36424714
// Cuda compilation tools, release 13.0, V13.0.88
// Based on NVVM 20.0.0
//

.version 9.0
.target sm_100
.address_size 64

	// .globl	_Z8MyKernelPdd

.visible .entry _Z8MyKernelPdd(
	.param .u64 .ptr .align 1 _Z8MyKernelPdd_param_0,
	.param .f64 _Z8MyKernelPdd_param_1
)
{
	.reg .b32 	%r<5>;
	.reg .b64 	%rd<5>;
	.reg .b64 	%fd<2>;

	ld.param.u64 	%rd1, [_Z8MyKernelPdd_param_0];
	ld.param.f64 	%fd1, [_Z8MyKernelPdd_param_1];
	cvta.to.global.u64 	%rd2, %rd1;
	mov.u32 	%r1, %ntid.x;
	mov.u32 	%r2, %ctaid.x;
	mov.u32 	%r3, %tid.x;
	mad.lo.s32 	%r4, %r1, %r2, %r3;
	mul.wide.u32 	%rd3, %r4, 8;
	add.s64 	%rd4, %rd2, %rd3;
	st.global.f64 	[%rd4], %fd1;
	ret;

}


// ===== COMPILED SASS (sm_100) =====

	.target	sm_100

	.elftype	@"ET_EXEC"


//--------------------- .note.nv.tkinfo           --------------------------
	.section	.note.nv.tkinfo,"",@"SHT_NOTE"
	.sectionflags	@"SHF_NOTE_NV_TKINFO"
	.tkinfo
        /*0018*/ 	.word	0x00000002
        /*0030*/ 	.string	""
        /*0030*/ 	.string	"ptxas"
        /*0030*/ 	.string	"Cuda compilation tools, release 13.0, V13.0.88"
        /*0030*/ 	.string	"Build cuda_13.0.r13.0/compiler.36424714_0"
        /*0030*/ 	.string	"-arch sm_100 -m 64 "



//--------------------- .note.nv.cuinfo           --------------------------
	.section	.note.nv.cuinfo,"",@"SHT_NOTE"
	.sectionflags	@"SHF_NOTE_NV_CUINFO"
        /*0018*/ 	.short	0x0002
        /*001a*/ 	.short	0x0064
        /*001c*/ 	.short	0x0082
	.zero		2


//--------------------- .nv.info                  --------------------------
	.section	.nv.info,"",@"SHT_CUDA_INFO"
	.align	4


	//----- nvinfo : EIATTR_REGCOUNT
	.align		4
        /*0000*/ 	.byte	0x04, 0x2f
        /*0002*/ 	.short	(.L_1 - .L_0)
	.align		4
.L_0:
        /*0004*/ 	.word	index@(_Z8MyKernelPdd)
        /*0008*/ 	.word	0x0000000a


	//----- nvinfo : EIATTR_FRAME_SIZE
	.align		4
.L_1:
        /*000c*/ 	.byte	0x04, 0x11
        /*000e*/ 	.short	(.L_3 - .L_2)
	.align		4
.L_2:
        /*0010*/ 	.word	index@(_Z8MyKernelPdd)
        /*0014*/ 	.word	0x00000000


	//----- nvinfo : EIATTR_MIN_STACK_SIZE
	.align		4
.L_3:
        /*0018*/ 	.byte	0x04, 0x12
        /*001a*/ 	.short	(.L_5 - .L_4)
	.align		4
.L_4:
        /*001c*/ 	.word	index@(_Z8MyKernelPdd)
        /*0020*/ 	.word	0x00000000
.L_5:


//--------------------- .nv.compat                --------------------------
	.section	.nv.compat,"",@"SHT_CUDA_COMPAT_INFO"
	.align	4
        /*0000*/ 	.byte	0x02, 0x09, 0x00, 0x00, 0x02, 0x02, 0x01, 0x00, 0x02, 0x05, 0x05, 0x00, 0x03, 0x07, 0x01, 0x01
        /*0010*/ 	.byte	0x02, 0x03, 0x00, 0x00, 0x02, 0x06, 0x01, 0x00, 0x04, 0x0b, 0x08, 0x00, 0x09, 0x00, 0x00, 0x00
        /*0020*/ 	.byte	0x00, 0x00, 0x00, 0x00


//--------------------- .nv.info._Z8MyKernelPdd   --------------------------
	.section	.nv.info._Z8MyKernelPdd,"",@"SHT_CUDA_INFO"
	.sectionflags	@""
	.align	4


	//----- nvinfo : EIATTR_CUDA_API_VERSION
	.align		4
        /*0000*/ 	.byte	0x04, 0x37
        /*0002*/ 	.short	(.L_7 - .L_6)
.L_6:
        /*0004*/ 	.word	0x00000082


	//----- nvinfo : EIATTR_KPARAM_INFO
	.align		4
.L_7:
        /*0008*/ 	.byte	0x04, 0x17
        /*000a*/ 	.short	(.L_9 - .L_8)
.L_8:
        /*000c*/ 	.word	0x00000000
        /*0010*/ 	.short	0x0001
        /*0012*/ 	.short	0x0008
        /*0014*/ 	.byte	0x00, 0xf0, 0x21, 0x00


	//----- nvinfo : EIATTR_KPARAM_INFO
	.align		4
.L_9:
        /*0018*/ 	.byte	0x04, 0x17
        /*001a*/ 	.short	(.L_11 - .L_10)
.L_10:
        /*001c*/ 	.word	0x00000000
        /*0020*/ 	.short	0x0000
        /*0022*/ 	.short	0x0000
        /*0024*/ 	.byte	0x00, 0xf5, 0x21, 0x00


	//----- nvinfo : EIATTR_SPARSE_MMA_MASK
	.align		4
.L_11:
        /*0028*/ 	.byte	0x03, 0x50
        /*002a*/ 	.short	0x0000


	//----- nvinfo : EIATTR_MAXREG_COUNT
	.align		4
        /*002c*/ 	.byte	0x03, 0x1b
        /*002e*/ 	.short	0x00ff


	//----- nvinfo : EIATTR_MERCURY_ISA_VERSION
	.align		4
        /*0030*/ 	.byte	0x03, 0x5f
        /*0032*/ 	.short	0x0101


	//----- nvinfo : EIATTR_VRC_CTA_INIT_COUNT
	.align		4
        /*0034*/ 	.byte	0x02, 0x4a
	.zero		1
	.zero		1


	//----- nvinfo : EIATTR_EXIT_INSTR_OFFSETS
	.align		4
        /*0038*/ 	.byte	0x04, 0x1c
        /*003a*/ 	.short	(.L_13 - .L_12)


	//   ....[0]....
.L_12:
        /*003c*/ 	.word	0x000000a0


	//----- nvinfo : EIATTR_CBANK_PARAM_SIZE
	.align		4
.L_13:
        /*0040*/ 	.byte	0x03, 0x19
        /*0042*/ 	.short	0x0010


	//----- nvinfo : EIATTR_PARAM_CBANK
	.align		4
        /*0044*/ 	.byte	0x04, 0x0a
        /*0046*/ 	.short	(.L_15 - .L_14)
	.align		4
.L_14:
        /*0048*/ 	.word	index@(.nv.constant0._Z8MyKernelPdd)
        /*004c*/ 	.short	0x0380
        /*004e*/ 	.short	0x0010


	//----- nvinfo : EIATTR_SW_WAR
	.align		4
.L_15:
        /*0050*/ 	.byte	0x04, 0x36
        /*0052*/ 	.short	(.L_17 - .L_16)
.L_16:
        /*0054*/ 	.word	0x00000008
.L_17:


//--------------------- .nv.callgraph             --------------------------
	.section	.nv.callgraph,"",@"SHT_CUDA_CALLGRAPH"
	.align	4
	.sectionentsize	8
	.align		4
        /*0000*/ 	.word	0x00000000
	.align		4
        /*0004*/ 	.word	0xffffffff
	.align		4
        /*0008*/ 	.word	0x00000000
	.align		4
        /*000c*/ 	.word	0xfffffffe
	.align		4
        /*0010*/ 	.word	0x00000000
	.align		4
        /*0014*/ 	.word	0xfffffffd
	.align		4
        /*0018*/ 	.word	0x00000000
	.align		4
        /*001c*/ 	.word	0xfffffffc


//--------------------- .text._Z8MyKernelPdd      --------------------------
	.section	.text._Z8MyKernelPdd,"ax",@progbits
	.align	128
        .global         _Z8MyKernelPdd
        .type           _Z8MyKernelPdd,@function
        .size           _Z8MyKernelPdd,(.L_x_1 - _Z8MyKernelPdd)
        .other          _Z8MyKernelPdd,@"STO_CUDA_ENTRY STV_DEFAULT"
_Z8MyKernelPdd:
.text._Z8MyKernelPdd:
[----:B------:R-:W-:Y:S01]  /*0000*/  LDC R1, c[0x0][0x37c] ;  /* 0x0000df00ff017b82 */ /* 0x000fe20000000800 */
[----:B------:R-:W0:Y:S07]  /*0010*/  S2R R7, SR_CTAID.X ;  /* 0x0000000000077919 */ /* 0x000e2e0000002500 */
[----:B------:R-:W1:Y:S01]  /*0020*/  LDC.64 R2, c[0x0][0x380] ;  /* 0x0000e000ff027b82 */ /* 0x000e620000000a00 */
[----:B------:R-:W0:Y:S01]  /*0030*/  LDCU UR6, c[0x0][0x360] ;  /* 0x00006c00ff0677ac */ /* 0x000e220008000800 */
[----:B------:R-:W0:Y:S01]  /*0040*/  S2R R0, SR_TID.X ;  /* 0x0000000000007919 */ /* 0x000e220000002100 */
[----:B------:R-:W2:Y:S05]  /*0050*/  LDCU.64 UR4, c[0x0][0x358] ;  /* 0x00006b00ff0477ac */ /* 0x000eaa0008000a00 */
[----:B------:R-:W2:Y:S01]  /*0060*/  LDC.64 R4, c[0x0][0x388] ;  /* 0x0000e200ff047b82 */ /* 0x000ea20000000a00 */
[----:B0-----:R-:W-:-:S04]  /*0070*/  IMAD R7, R7, UR6, R0 ;  /* 0x0000000607077c24 */ /* 0x001fc8000f8e0200 */
[----:B-1----:R-:W-:-:S05]  /*0080*/  IMAD.WIDE.U32 R2, R7, 0x8, R2 ;  /* 0x0000000807027825 */ /* 0x002fca00078e0002 */
[----:B--2---:R-:W-:Y:S01]  /*0090*/  STG.E.64 desc[UR4][R2.64], R4 ;  /* 0x0000000402007986 */ /* 0x004fe2000c101b04 */
[----:B------:R-:W-:Y:S05]  /*00a0*/  EXIT ;  /* 0x000000000000794d */ /* 0x000fea0003800000 */
.L_x_0:
[----:B------:R-:W-:-:S00]  /*00b0*/  BRA `(.L_x_0) ;  /* 0xfffffffc00fc7947 */ /* 0x000fc0000383ffff */
[----:B------:R-:W-:-:S00]  /*00c0*/  NOP ;  /* 0x0000000000007918 */ /* 0x000fc00000000000 */
        /* <DEDUP_REMOVED lines=11> */
.L_x_1:


//--------------------- .nv.shared.reserved.0     --------------------------
	.section	.nv.shared.reserved.0,"aw",@nobits
	.weak		__nv_reservedSMEM_offset_0_alias
	.size		__nv_reservedSMEM_offset_0_alias, 0, 64
	.other		__nv_reservedSMEM_offset_0_alias,@"STO_CUDA_RESERVED_SHARED STV_DEFAULT"
__nv_reservedSMEM_offset_0_alias:
	.zero		0
	.zero		64


//--------------------- .nv.constant0._Z8MyKernelPdd --------------------------
	.section	.nv.constant0._Z8MyKernelPdd,"a",@progbits
	.sectionflags	@""
	.align	4
.nv.constant0._Z8MyKernelPdd:
	.zero		912


//--------------------- SYMBOLS --------------------------

	.type		.nv.reservedSmem.offset0,@object
	.size		.nv.reservedSmem.offset0,0x4
